//
// Generated by NVIDIA NVVM Compiler
//
// Compiler Build ID: CL-36424714
// Cuda compilation tools, release 13.0, V13.0.88
// Based on NVVM 20.0.0
//

.version 9.0
.target sm_100
.address_size 64

	// .globl	_Z9addKernelPfS_

.visible .entry _Z9addKernelPfS_(
	.param .u64 .ptr .align 1 _Z9addKernelPfS__param_0,
	.param .u64 .ptr .align 1 _Z9addKernelPfS__param_1
)
{
	.reg .b32 	%r<5>;
	.reg .b32 	%f<2>;
	.reg .b64 	%rd<8>;

	ld.param.u64 	%rd1, [_Z9addKernelPfS__param_0];
	ld.param.u64 	%rd2, [_Z9addKernelPfS__param_1];
	cvta.to.global.u64 	%rd3, %rd2;
	cvta.to.global.u64 	%rd4, %rd1;
	mov.u32 	%r1, %tid.x;
	mov.u32 	%r2, %ntid.x;
	mov.u32 	%r3, %ctaid.x;
	mad.lo.s32 	%r4, %r2, %r3, %r1;
	mul.wide.s32 	%rd5, %r4, 4;
	add.s64 	%rd6, %rd4, %rd5;
	ld.global.f32 	%f1, [%rd6];
	add.s64 	%rd7, %rd3, %rd5;
	st.global.f32 	[%rd7], %f1;
	ret;

}


// ===== COMPILED SASS (sm_100) =====

	.target	sm_100

	.elftype	@"ET_EXEC"


//--------------------- .note.nv.tkinfo           --------------------------
	.section	.note.nv.tkinfo,"",@"SHT_NOTE"
	.sectionflags	@"SHF_NOTE_NV_TKINFO"
	.tkinfo
        /*0018*/ 	.word	0x00000002
        /*0030*/ 	.string	""
        /*0030*/ 	.string	"ptxas"
        /*0030*/ 	.string	"Cuda compilation tools, release 13.0, V13.0.88"
        /*0030*/ 	.string	"Build cuda_13.0.r13.0/compiler.36424714_0"
        /*0030*/ 	.string	"-arch sm_100 -m 64 "



//--------------------- .note.nv.cuinfo           --------------------------
	.section	.note.nv.cuinfo,"",@"SHT_NOTE"
	.sectionflags	@"SHF_NOTE_NV_CUINFO"
        /*0018*/ 	.short	0x0002
        /*001a*/ 	.short	0x0064
        /*001c*/ 	.short	0x0082
	.zero		2


//--------------------- .nv.info                  --------------------------
	.section	.nv.info,"",@"SHT_CUDA_INFO"
	.align	4


	//----- nvinfo : EIATTR_REGCOUNT
	.align		4
        /*0000*/ 	.byte	0x04, 0x2f
        /*0002*/ 	.short	(.L_1 - .L_0)
	.align		4
.L_0:
        /*0004*/ 	.word	index@(_Z9addKernelPfS_)
        /*0008*/ 	.word	0x0000000a


	//----- nvinfo : EIATTR_FRAME_SIZE
	.align		4
.L_1:
        /*000c*/ 	.byte	0x04, 0x11
        /*000e*/ 	.short	(.L_3 - .L_2)
	.align		4
.L_2:
        /*0010*/ 	.word	index@(_Z9addKernelPfS_)
        /*0014*/ 	.word	0x00000000


	//----- nvinfo : EIATTR_MIN_STACK_SIZE
	.align		4
.L_3:
        /*0018*/ 	.byte	0x04, 0x12
        /*001a*/ 	.short	(.L_5 - .L_4)
	.align		4
.L_4:
        /*001c*/ 	.word	index@(_Z9addKernelPfS_)
        /*0020*/ 	.word	0x00000000
.L_5:


//--------------------- .nv.compat                --------------------------
	.section	.nv.compat,"",@"SHT_CUDA_COMPAT_INFO"
	.align	4
        /*0000*/ 	.byte	0x02, 0x09, 0x00, 0x00, 0x02, 0x02, 0x01, 0x00, 0x02, 0x05, 0x05, 0x00, 0x03, 0x07, 0x01, 0x01
        /*0010*/ 	.byte	0x02, 0x03, 0x00, 0x00, 0x02, 0x06, 0x01, 0x00, 0x04, 0x0b, 0x08, 0x00, 0x09, 0x00, 0x00, 0x00
        /*0020*/ 	.byte	0x00, 0x00, 0x00, 0x00


//--------------------- .nv.info._Z9addKernelPfS_ --------------------------
	.section	.nv.info._Z9addKernelPfS_,"",@"SHT_CUDA_INFO"
	.sectionflags	@""
	.align	4


	//----- nvinfo : EIATTR_CUDA_API_VERSION
	.align		4
        /*0000*/ 	.byte	0x04, 0x37
        /*0002*/ 	.short	(.L_7 - .L_6)
.L_6:
        /*0004*/ 	.word	0x00000082


	//----- nvinfo : EIATTR_KPARAM_INFO
	.align		4
.L_7:
        /*0008*/ 	.byte	0x04, 0x17
        /*000a*/ 	.short	(.L_9 - .L_8)
.L_8:
        /*000c*/ 	.word	0x00000000
        /*0010*/ 	.short	0x0001
        /*0012*/ 	.short	0x0008
        /*0014*/ 	.byte	0x00, 0xf5, 0x21, 0x00


	//----- nvinfo : EIATTR_KPARAM_INFO
	.align		4
.L_9:
        /*0018*/ 	.byte	0x04, 0x17
        /*001a*/ 	.short	(.L_11 - .L_10)
.L_10:
        /*001c*/ 	.word	0x00000000
        /*0020*/ 	.short	0x0000
        /*0022*/ 	.short	0x0000
        /*0024*/ 	.byte	0x00, 0xf5, 0x21, 0x00


	//----- nvinfo : EIATTR_SPARSE_MMA_MASK
	.align		4
.L_11:
        /*0028*/ 	.byte	0x03, 0x50
        /*002a*/ 	.short	0x0000


	//----- nvinfo : EIATTR_MAXREG_COUNT
	.align		4
        /*002c*/ 	.byte	0x03, 0x1b
        /*002e*/ 	.short	0x00ff


	//----- nvinfo : EIATTR_MERCURY_ISA_VERSION
	.align		4
        /*0030*/ 	.byte	0x03, 0x5f
        /*0032*/ 	.short	0x0101


	//----- nvinfo : EIATTR_VRC_CTA_INIT_COUNT
	.align		4
        /*0034*/ 	.byte	0x02, 0x4a
	.zero		1
	.zero		1


	//----- nvinfo : EIATTR_EXIT_INSTR_OFFSETS
	.align		4
        /*0038*/ 	.byte	0x04, 0x1c
        /*003a*/ 	.short	(.L_13 - .L_12)


	//   ....[0]....
.L_12:
        /*003c*/ 	.word	0x000000c0


	//----- nvinfo : EIATTR_CBANK_PARAM_SIZE
	.align		4
.L_13:
        /*0040*/ 	.byte	0x03, 0x19
        /*0042*/ 	.short	0x0010


	//----- nvinfo : EIATTR_PARAM_CBANK
	.align		4
        /*0044*/ 	.byte	0x04, 0x0a
        /*0046*/ 	.short	(.L_15 - .L_14)
	.align		4
.L_14:
        /*0048*/ 	.word	index@(.nv.constant0._Z9addKernelPfS_)
        /*004c*/ 	.short	0x0380
        /*004e*/ 	.short	0x0010


	//----- nvinfo : EIATTR_SW_WAR
	.align		4
.L_15:
        /*0050*/ 	.byte	0x04, 0x36
        /*0052*/ 	.short	(.L_17 - .L_16)
.L_16:
        /*0054*/ 	.word	0x00000008
.L_17:


//--------------------- .nv.callgraph             --------------------------
	.section	.nv.callgraph,"",@"SHT_CUDA_CALLGRAPH"
	.align	4
	.sectionentsize	8
	.align		4
        /*0000*/ 	.word	0x00000000
	.align		4
        /*0004*/ 	.word	0xffffffff
	.align		4
        /*0008*/ 	.word	0x00000000
	.align		4
        /*000c*/ 	.word	0xfffffffe
	.align		4
        /*0010*/ 	.word	0x00000000
	.align		4
        /*0014*/ 	.word	0xfffffffd
	.align		4
        /*0018*/ 	.word	0x00000000
	.align		4
        /*001c*/ 	.word	0xfffffffc


//--------------------- .text._Z9addKernelPfS_    --------------------------
	.section	.text._Z9addKernelPfS_,"ax",@progbits
	.align	128
        .global         _Z9addKernelPfS_
        .type           _Z9addKernelPfS_,@function
        .size           _Z9addKernelPfS_,(.L_x_1 - _Z9addKernelPfS_)
        .other          _Z9addKernelPfS_,@"STO_CUDA_ENTRY STV_DEFAULT"
_Z9addKernelPfS_:
.text._Z9addKernelPfS_:
[----:B------:R-:W-:Y:S01]  /*0000*/  LDC R1, c[0x0][0x37c] ;  /* 0x0000df00ff017b82 */ /* 0x000fe20000000800 */
[----:B------:R-:W0:Y:S07]  /*0010*/  S2R R7, SR_TID.X ;  /* 0x0000000000077919 */ /* 0x000e2e0000002100 */
[----:B------:R-:W1:Y:S01]  /*0020*/  LDC.64 R2, c[0x0][0x380] ;  /* 0x0000e000ff027b82 */ /* 0x000e620000000a00 */
[----:B------:R-:W0:Y:S01]  /*0030*/  LDCU UR6, c[0x0][0x360] ;  /* 0x00006c00ff0677ac */ /* 0x000e220008000800 */
[----:B------:R-:W0:Y:S01]  /*0040*/  S2R R0, SR_CTAID.X ;  /* 0x0000000000007919 */ /* 0x000e220000002500 */
[----:B------:R-:W2:Y:S05]  /*0050*/  LDCU.64 UR4, c[0x0][0x358] ;  /* 0x00006b00ff0477ac */ /* 0x000eaa0008000a00 */
[----:B------:R-:W3:Y:S01]  /*0060*/  LDC.64 R4, c[0x0][0x388] ;  /* 0x0000e200ff047b82 */ /* 0x000ee20000000a00 */
[----:B0-----:R-:W-:-:S04]  /*0070*/  IMAD R7, R0, UR6, R7 ;  /* 0x0000000600077c24 */ /* 0x001fc8000f8e0207 */
[----:B-1----:R-:W-:-:S06]  /*0080*/  IMAD.WIDE R2, R7, 0x4, R2 ;  /* 0x0000000407027825 */ /* 0x002fcc00078e0202 */
[----:B--2---:R-:W2:Y:S01]  /*0090*/  LDG.E R3, desc[UR4][R2.64] ;  /* 0x0000000402037981 */ /* 0x004ea2000c1e1900 */
[----:B---3--:R-:W-:-:S05]  /*00a0*/  IMAD.WIDE R4, R7, 0x4, R4 ;  /* 0x0000000407047825 */ /* 0x008fca00078e0204 */
[----:B--2---:R-:W-:Y:S01]  /*00b0*/  STG.E desc[UR4][R4.64], R3 ;  /* 0x0000000304007986 */ /* 0x004fe2000c101904 */
[----:B------:R-:W-:Y:S05]  /*00c0*/  EXIT ;  /* 0x000000000000794d */ /* 0x000fea0003800000 */
.L_x_0:
[----:B------:R-:W-:-:S00]  /*00d0*/  BRA `(.L_x_0) ;  /* 0xfffffffc00fc7947 */ /* 0x000fc0000383ffff */
[----:B------:R-:W-:-:S00]  /*00e0*/  NOP ;  /* 0x0000000000007918 */ /* 0x000fc00000000000 */
        /* <DEDUP_REMOVED lines=9> */
.L_x_1:


//--------------------- .nv.shared.reserved.0     --------------------------
	.section	.nv.shared.reserved.0,"aw",@nobits
	.weak		__nv_reservedSMEM_offset_0_alias
	.size		__nv_reservedSMEM_offset_0_alias, 0, 64
	.other		__nv_reservedSMEM_offset_0_alias,@"STO_CUDA_RESERVED_SHARED STV_DEFAULT"
__nv_reservedSMEM_offset_0_alias:
	.zero		0
	.zero		64


//--------------------- .nv.constant0._Z9addKernelPfS_ --------------------------
	.section	.nv.constant0._Z9addKernelPfS_,"a",@progbits
	.sectionflags	@""
	.align	4
.nv.constant0._Z9addKernelPfS_:
	.zero		912


//--------------------- SYMBOLS --------------------------

	.type		.nv.reservedSmem.offset0,@object
	.size		.nv.reservedSmem.offset0,0x4
